//
// Generated by NVIDIA NVVM Compiler
//
// Compiler Build ID: CL-36424714
// Cuda compilation tools, release 13.0, V13.0.88
// Based on NVVM 20.0.0
//

.version 9.0
.target sm_100
.address_size 64

	// .globl	_Z6kernelfffi
.global .align 4 .b8 __cudart_i2opi_f[24] = {65, 144, 67, 60, 153, 149, 98, 219, 192, 221, 52, 245, 209, 87, 39, 252, 41, 21, 68, 78, 110, 131, 249, 162};

.visible .entry _Z6kernelfffi(
	.param .f32 _Z6kernelfffi_param_0,
	.param .f32 _Z6kernelfffi_param_1,
	.param .f32 _Z6kernelfffi_param_2,
	.param .u32 _Z6kernelfffi_param_3
)
{
	.local .align 4 .b8 	__local_depot0[28];
	.reg .b64 	%SP;
	.reg .b64 	%SPL;
	.reg .pred 	%p<11>;
	.reg .b32 	%r<45>;
	.reg .b32 	%f<30>;
	.reg .b64 	%rd<21>;
	.reg .b64 	%fd<3>;

	mov.u64 	%SPL, __local_depot0;
	ld.param.f32 	%f28, [_Z6kernelfffi_param_0];
	ld.param.u32 	%r17, [_Z6kernelfffi_param_3];
	add.u64 	%rd1, %SPL, 0;
	setp.lt.s32 	%p1, %r17, 1;
	@%p1 bra 	$L__BB0_11;
	mov.b32 	%r40, 0;
	mov.u64 	%rd10, __cudart_i2opi_f;
$L__BB0_2:
	mul.f32 	%f9, %f28, 0f3F22F983;
	cvt.rni.s32.f32 	%r44, %f9;
	cvt.rn.f32.s32 	%f10, %r44;
	fma.rn.f32 	%f11, %f10, 0fBFC90FDA, %f28;
	fma.rn.f32 	%f12, %f10, 0fB3A22168, %f11;
	fma.rn.f32 	%f29, %f10, 0fA7C234C5, %f12;
	abs.f32 	%f3, %f28;
	setp.ltu.f32 	%p2, %f3, 0f47CE4780;
	@%p2 bra 	$L__BB0_10;
	setp.neu.f32 	%p3, %f3, 0f7F800000;
	@%p3 bra 	$L__BB0_5;
	mov.f32 	%f15, 0f00000000;
	mul.rn.f32 	%f29, %f28, %f15;
	mov.b32 	%r44, 0;
	bra.uni 	$L__BB0_10;
$L__BB0_5:
	mov.b32 	%r3, %f28;
	shl.b32 	%r20, %r3, 8;
	or.b32  	%r4, %r20, -2147483648;
	mov.b64 	%rd20, 0;
	mov.b32 	%r41, 0;
	mov.u64 	%rd18, %rd10;
	mov.u64 	%rd19, %rd1;
$L__BB0_6:
	.pragma "nounroll";
	ld.global.nc.u32 	%r21, [%rd18];
	mad.wide.u32 	%rd12, %r21, %r4, %rd20;
	shr.u64 	%rd20, %rd12, 32;
	st.local.u32 	[%rd19], %rd12;
	add.s32 	%r41, %r41, 1;
	add.s64 	%rd19, %rd19, 4;
	add.s64 	%rd18, %rd18, 4;
	setp.ne.s32 	%p4, %r41, 6;
	@%p4 bra 	$L__BB0_6;
	shr.u32 	%r22, %r3, 23;
	st.local.u32 	[%rd1+24], %rd20;
	and.b32  	%r7, %r22, 31;
	and.b32  	%r23, %r22, 224;
	add.s32 	%r24, %r23, -128;
	shr.u32 	%r25, %r24, 5;
	mul.wide.u32 	%rd13, %r25, 4;
	sub.s64 	%rd8, %rd1, %rd13;
	ld.local.u32 	%r42, [%rd8+24];
	ld.local.u32 	%r43, [%rd8+20];
	setp.eq.s32 	%p5, %r7, 0;
	@%p5 bra 	$L__BB0_9;
	shf.l.wrap.b32 	%r42, %r43, %r42, %r7;
	ld.local.u32 	%r26, [%rd8+16];
	shf.l.wrap.b32 	%r43, %r26, %r43, %r7;
$L__BB0_9:
	shr.u32 	%r27, %r42, 30;
	shf.l.wrap.b32 	%r28, %r43, %r42, 2;
	shl.b32 	%r29, %r43, 2;
	shr.u32 	%r30, %r28, 31;
	add.s32 	%r31, %r30, %r27;
	neg.s32 	%r32, %r31;
	setp.lt.s32 	%p6, %r3, 0;
	selp.b32 	%r44, %r32, %r31, %p6;
	xor.b32  	%r33, %r28, %r3;
	shr.s32 	%r34, %r28, 31;
	xor.b32  	%r35, %r34, %r28;
	xor.b32  	%r36, %r34, %r29;
	cvt.u64.u32 	%rd14, %r35;
	shl.b64 	%rd15, %rd14, 32;
	cvt.u64.u32 	%rd16, %r36;
	or.b64  	%rd17, %rd15, %rd16;
	cvt.rn.f64.s64 	%fd1, %rd17;
	mul.f64 	%fd2, %fd1, 0d3BF921FB54442D19;
	cvt.rn.f32.f64 	%f13, %fd2;
	neg.f32 	%f14, %f13;
	setp.lt.s32 	%p7, %r33, 0;
	selp.f32 	%f29, %f14, %f13, %p7;
$L__BB0_10:
	mul.rn.f32 	%f16, %f29, %f29;
	and.b32  	%r38, %r44, 1;
	setp.eq.b32 	%p8, %r38, 1;
	selp.f32 	%f17, 0f3F800000, %f29, %p8;
	fma.rn.f32 	%f18, %f16, %f17, 0f00000000;
	fma.rn.f32 	%f19, %f16, 0f37CBAC00, 0fBAB607ED;
	selp.f32 	%f20, %f19, 0fB94D4153, %p8;
	selp.f32 	%f21, 0f3D2AAABB, 0f3C0885E4, %p8;
	fma.rn.f32 	%f22, %f20, %f16, %f21;
	selp.f32 	%f23, 0fBEFFFFFF, 0fBE2AAAA8, %p8;
	fma.rn.f32 	%f24, %f22, %f16, %f23;
	fma.rn.f32 	%f25, %f24, %f18, %f17;
	and.b32  	%r39, %r44, 2;
	setp.eq.s32 	%p9, %r39, 0;
	mov.f32 	%f26, 0f00000000;
	sub.f32 	%f27, %f26, %f25;
	selp.f32 	%f28, %f25, %f27, %p9;
	add.s32 	%r40, %r40, 1;
	setp.ne.s32 	%p10, %r40, %r17;
	@%p10 bra 	$L__BB0_2;
$L__BB0_11:
	ret;

}
	// .globl	_Z12kernel_timerPyPi
.visible .entry _Z12kernel_timerPyPi(
	.param .u64 .ptr .align 1 _Z12kernel_timerPyPi_param_0,
	.param .u64 .ptr .align 1 _Z12kernel_timerPyPi_param_1
)
{
	.reg .pred 	%p<34>;
	.reg .b32 	%r<35>;
	.reg .b64 	%rd<38>;

	ld.param.u64 	%rd3, [_Z12kernel_timerPyPi_param_0];
	ld.param.u64 	%rd4, [_Z12kernel_timerPyPi_param_1];
	cvta.to.global.u64 	%rd1, %rd3;
	cvta.to.global.u64 	%rd2, %rd4;
	mov.u32 	%r1, %tid.x;
	ld.global.u32 	%r2, [%rd2];
	setp.eq.s32 	%p1, %r2, 1;
	@%p1 bra 	$L__BB1_2;
$L__BB1_1:
	mov.b32 	%r3, 5000;
	// begin inline asm
	nanosleep.u32 %r3;
	// end inline asm
	ld.global.u32 	%r4, [%rd2];
	setp.ne.s32 	%p2, %r4, 1;
	@%p2 bra 	$L__BB1_1;
$L__BB1_2:
	setp.ne.s32 	%p3, %r1, 0;
	@%p3 bra 	$L__BB1_4;
	// begin inline asm
	mov.u64 %rd5, %globaltimer;
	// end inline asm
	mul.hi.u64 	%rd6, %rd5, 4835703278458516699;
	shr.u64 	%rd7, %rd6, 18;
	st.global.u64 	[%rd1], %rd7;
$L__BB1_4:
	ld.global.u32 	%r5, [%rd2+4];
	setp.eq.s32 	%p4, %r5, 1;
	@%p4 bra 	$L__BB1_6;
$L__BB1_5:
	mov.b32 	%r6, 5000;
	// begin inline asm
	nanosleep.u32 %r6;
	// end inline asm
	ld.global.u32 	%r7, [%rd2+4];
	setp.ne.s32 	%p5, %r7, 1;
	@%p5 bra 	$L__BB1_5;
$L__BB1_6:
	setp.ne.s32 	%p6, %r1, 0;
	@%p6 bra 	$L__BB1_8;
	// begin inline asm
	mov.u64 %rd8, %globaltimer;
	// end inline asm
	mul.hi.u64 	%rd9, %rd8, 4835703278458516699;
	shr.u64 	%rd10, %rd9, 18;
	st.global.u64 	[%rd1+8], %rd10;
$L__BB1_8:
	ld.global.u32 	%r8, [%rd2+8];
	setp.eq.s32 	%p7, %r8, 1;
	@%p7 bra 	$L__BB1_10;
$L__BB1_9:
	mov.b32 	%r9, 5000;
	// begin inline asm
	nanosleep.u32 %r9;
	// end inline asm
	ld.global.u32 	%r10, [%rd2+8];
	setp.ne.s32 	%p8, %r10, 1;
	@%p8 bra 	$L__BB1_9;
$L__BB1_10:
	setp.ne.s32 	%p9, %r1, 0;
	@%p9 bra 	$L__BB1_12;
	// begin inline asm
	mov.u64 %rd11, %globaltimer;
	// end inline asm
	mul.hi.u64 	%rd12, %rd11, 4835703278458516699;
	shr.u64 	%rd13, %rd12, 18;
	st.global.u64 	[%rd1+16], %rd13;
$L__BB1_12:
	ld.global.u32 	%r11, [%rd2+12];
	setp.eq.s32 	%p10, %r11, 1;
	@%p10 bra 	$L__BB1_14;
$L__BB1_13:
	mov.b32 	%r12, 5000;
	// begin inline asm
	nanosleep.u32 %r12;
	// end inline asm
	ld.global.u32 	%r13, [%rd2+12];
	setp.ne.s32 	%p11, %r13, 1;
	@%p11 bra 	$L__BB1_13;
$L__BB1_14:
	setp.ne.s32 	%p12, %r1, 0;
	@%p12 bra 	$L__BB1_16;
	// begin inline asm
	mov.u64 %rd14, %globaltimer;
	// end inline asm
	mul.hi.u64 	%rd15, %rd14, 4835703278458516699;
	shr.u64 	%rd16, %rd15, 18;
	st.global.u64 	[%rd1+24], %rd16;
$L__BB1_16:
	ld.global.u32 	%r14, [%rd2+16];
	setp.eq.s32 	%p13, %r14, 1;
	@%p13 bra 	$L__BB1_18;
$L__BB1_17:
	mov.b32 	%r15, 5000;
	// begin inline asm
	nanosleep.u32 %r15;
	// end inline asm
	ld.global.u32 	%r16, [%rd2+16];
	setp.ne.s32 	%p14, %r16, 1;
	@%p14 bra 	$L__BB1_17;
$L__BB1_18:
	setp.ne.s32 	%p15, %r1, 0;
	@%p15 bra 	$L__BB1_20;
	// begin inline asm
	mov.u64 %rd17, %globaltimer;
	// end inline asm
	mul.hi.u64 	%rd18, %rd17, 4835703278458516699;
	shr.u64 	%rd19, %rd18, 18;
	st.global.u64 	[%rd1+32], %rd19;
$L__BB1_20:
	ld.global.u32 	%r17, [%rd2+20];
	setp.eq.s32 	%p16, %r17, 1;
	@%p16 bra 	$L__BB1_22;
$L__BB1_21:
	mov.b32 	%r18, 5000;
	// begin inline asm
	nanosleep.u32 %r18;
	// end inline asm
	ld.global.u32 	%r19, [%rd2+20];
	setp.ne.s32 	%p17, %r19, 1;
	@%p17 bra 	$L__BB1_21;
$L__BB1_22:
	setp.ne.s32 	%p18, %r1, 0;
	@%p18 bra 	$L__BB1_24;
	// begin inline asm
	mov.u64 %rd20, %globaltimer;
	// end inline asm
	mul.hi.u64 	%rd21, %rd20, 4835703278458516699;
	shr.u64 	%rd22, %rd21, 18;
	st.global.u64 	[%rd1+40], %rd22;
$L__BB1_24:
	ld.global.u32 	%r20, [%rd2+24];
	setp.eq.s32 	%p19, %r20, 1;
	@%p19 bra 	$L__BB1_26;
$L__BB1_25:
	mov.b32 	%r21, 5000;
	// begin inline asm
	nanosleep.u32 %r21;
	// end inline asm
	ld.global.u32 	%r22, [%rd2+24];
	setp.ne.s32 	%p20, %r22, 1;
	@%p20 bra 	$L__BB1_25;
$L__BB1_26:
	setp.ne.s32 	%p21, %r1, 0;
	@%p21 bra 	$L__BB1_28;
	// begin inline asm
	mov.u64 %rd23, %globaltimer;
	// end inline asm
	mul.hi.u64 	%rd24, %rd23, 4835703278458516699;
	shr.u64 	%rd25, %rd24, 18;
	st.global.u64 	[%rd1+48], %rd25;
$L__BB1_28:
	ld.global.u32 	%r23, [%rd2+28];
	setp.eq.s32 	%p22, %r23, 1;
	@%p22 bra 	$L__BB1_30;
$L__BB1_29:
	mov.b32 	%r24, 5000;
	// begin inline asm
	nanosleep.u32 %r24;
	// end inline asm
	ld.global.u32 	%r25, [%rd2+28];
	setp.ne.s32 	%p23, %r25, 1;
	@%p23 bra 	$L__BB1_29;
$L__BB1_30:
	setp.ne.s32 	%p24, %r1, 0;
	@%p24 bra 	$L__BB1_32;
	// begin inline asm
	mov.u64 %rd26, %globaltimer;
	// end inline asm
	mul.hi.u64 	%rd27, %rd26, 4835703278458516699;
	shr.u64 	%rd28, %rd27, 18;
	st.global.u64 	[%rd1+56], %rd28;
$L__BB1_32:
	ld.global.u32 	%r26, [%rd2+32];
	setp.eq.s32 	%p25, %r26, 1;
	@%p25 bra 	$L__BB1_34;
$L__BB1_33:
	mov.b32 	%r27, 5000;
	// begin inline asm
	nanosleep.u32 %r27;
	// end inline asm
	ld.global.u32 	%r28, [%rd2+32];
	setp.ne.s32 	%p26, %r28, 1;
	@%p26 bra 	$L__BB1_33;
$L__BB1_34:
	setp.ne.s32 	%p27, %r1, 0;
	@%p27 bra 	$L__BB1_36;
	// begin inline asm
	mov.u64 %rd29, %globaltimer;
	// end inline asm
	mul.hi.u64 	%rd30, %rd29, 4835703278458516699;
	shr.u64 	%rd31, %rd30, 18;
	st.global.u64 	[%rd1+64], %rd31;
$L__BB1_36:
	ld.global.u32 	%r29, [%rd2+36];
	setp.eq.s32 	%p28, %r29, 1;
	@%p28 bra 	$L__BB1_38;
$L__BB1_37:
	mov.b32 	%r30, 5000;
	// begin inline asm
	nanosleep.u32 %r30;
	// end inline asm
	ld.global.u32 	%r31, [%rd2+36];
	setp.ne.s32 	%p29, %r31, 1;
	@%p29 bra 	$L__BB1_37;
$L__BB1_38:
	setp.ne.s32 	%p30, %r1, 0;
	@%p30 bra 	$L__BB1_40;
	// begin inline asm
	mov.u64 %rd32, %globaltimer;
	// end inline asm
	mul.hi.u64 	%rd33, %rd32, 4835703278458516699;
	shr.u64 	%rd34, %rd33, 18;
	st.global.u64 	[%rd1+72], %rd34;
$L__BB1_40:
	ld.global.u32 	%r32, [%rd2+40];
	setp.eq.s32 	%p31, %r32, 1;
	@%p31 bra 	$L__BB1_42;
$L__BB1_41:
	mov.b32 	%r33, 5000;
	// begin inline asm
	nanosleep.u32 %r33;
	// end inline asm
	ld.global.u32 	%r34, [%rd2+40];
	setp.ne.s32 	%p32, %r34, 1;
	@%p32 bra 	$L__BB1_41;
$L__BB1_42:
	setp.ne.s32 	%p33, %r1, 0;
	@%p33 bra 	$L__BB1_44;
	// begin inline asm
	mov.u64 %rd35, %globaltimer;
	// end inline asm
	mul.hi.u64 	%rd36, %rd35, 4835703278458516699;
	shr.u64 	%rd37, %rd36, 18;
	st.global.u64 	[%rd1+80], %rd37;
$L__BB1_44:
	ret;

}
	// .globl	_Z13kernel_flageriPi
.visible .entry _Z13kernel_flageriPi(
	.param .u32 _Z13kernel_flageriPi_param_0,
	.param .u64 .ptr .align 1 _Z13kernel_flageriPi_param_1
)
{
	.reg .b32 	%r<3>;
	.reg .b64 	%rd<5>;

	ld.param.u32 	%r1, [_Z13kernel_flageriPi_param_0];
	ld.param.u64 	%rd1, [_Z13kernel_flageriPi_param_1];
	cvta.to.global.u64 	%rd2, %rd1;
	mul.wide.s32 	%rd3, %r1, 4;
	add.s64 	%rd4, %rd2, %rd3;
	mov.b32 	%r2, 1;
	st.global.u32 	[%rd4], %r2;
	ret;

}


// ===== COMPILED SASS (sm_100) =====

	.target	sm_100

	.elftype	@"ET_EXEC"


//--------------------- .note.nv.tkinfo           --------------------------
	.section	.note.nv.tkinfo,"",@"SHT_NOTE"
	.sectionflags	@"SHF_NOTE_NV_TKINFO"
	.tkinfo
        /*0018*/ 	.word	0x00000002
        /*0030*/ 	.string	""
        /*0030*/ 	.string	"ptxas"
        /*0030*/ 	.string	"Cuda compilation tools, release 13.0, V13.0.88"
        /*0030*/ 	.string	"Build cuda_13.0.r13.0/compiler.36424714_0"
        /*0030*/ 	.string	"-arch sm_100 -m 64 "



//--------------------- .note.nv.cuinfo           --------------------------
	.section	.note.nv.cuinfo,"",@"SHT_NOTE"
	.sectionflags	@"SHF_NOTE_NV_CUINFO"
        /*0018*/ 	.short	0x0002
        /*001a*/ 	.short	0x0064
        /*001c*/ 	.short	0x0082
	.zero		2


//--------------------- .nv.info                  --------------------------
	.section	.nv.info,"",@"SHT_CUDA_INFO"
	.align	4


	//----- nvinfo : EIATTR_REGCOUNT
	.align		4
        /*0000*/ 	.byte	0x04, 0x2f
        /*0002*/ 	.short	(.L_2 - .L_1)
	.align		4
.L_1:
        /*0004*/ 	.word	index@(_Z6kernelfffi)
        /*0008*/ 	.word	0x00000014


	//----- nvinfo : EIATTR_FRAME_SIZE
	.align		4
.L_2:
        /*000c*/ 	.byte	0x04, 0x11
        /*000e*/ 	.short	(.L_4 - .L_3)
	.align		4
.L_3:
        /*0010*/ 	.word	index@(_Z6kernelfffi)
        /*0014*/ 	.word	0x00000000


	//----- nvinfo : EIATTR_REGCOUNT
	.align		4
.L_4:
        /*0018*/ 	.byte	0x04, 0x2f
        /*001a*/ 	.short	(.L_6 - .L_5)
	.align		4
.L_5:
        /*001c*/ 	.word	index@(_Z12kernel_timerPyPi)
        /*0020*/ 	.word	0x00000010


	//----- nvinfo : EIATTR_FRAME_SIZE
	.align		4
.L_6:
        /*0024*/ 	.byte	0x04, 0x11
        /*0026*/ 	.short	(.L_8 - .L_7)
	.align		4
.L_7:
        /*0028*/ 	.word	index@(_Z12kernel_timerPyPi)
        /*002c*/ 	.word	0x00000000


	//----- nvinfo : EIATTR_REGCOUNT
	.align		4
.L_8:
        /*0030*/ 	.byte	0x04, 0x2f
        /*0032*/ 	.short	(.L_10 - .L_9)
	.align		4
.L_9:
        /*0034*/ 	.word	index@(_Z13kernel_flageriPi)
        /*0038*/ 	.word	0x0000000a


	//----- nvinfo : EIATTR_FRAME_SIZE
	.align		4
.L_10:
        /*003c*/ 	.byte	0x04, 0x11
        /*003e*/ 	.short	(.L_12 - .L_11)
	.align		4
.L_11:
        /*0040*/ 	.word	index@(_Z13kernel_flageriPi)
        /*0044*/ 	.word	0x00000000


	//----- nvinfo : EIATTR_MIN_STACK_SIZE
	.align		4
.L_12:
        /*0048*/ 	.byte	0x04, 0x12
        /*004a*/ 	.short	(.L_14 - .L_13)
	.align		4
.L_13:
        /*004c*/ 	.word	index@(_Z13kernel_flageriPi)
        /*0050*/ 	.word	0x00000000


	//----- nvinfo : EIATTR_MIN_STACK_SIZE
	.align		4
.L_14:
        /*0054*/ 	.byte	0x04, 0x12
        /*0056*/ 	.short	(.L_16 - .L_15)
	.align		4
.L_15:
        /*0058*/ 	.word	index@(_Z12kernel_timerPyPi)
        /*005c*/ 	.word	0x00000000


	//----- nvinfo : EIATTR_MIN_STACK_SIZE
	.align		4
.L_16:
        /*0060*/ 	.byte	0x04, 0x12
        /*0062*/ 	.short	(.L_18 - .L_17)
	.align		4
.L_17:
        /*0064*/ 	.word	index@(_Z6kernelfffi)
        /*0068*/ 	.word	0x00000000
.L_18:


//--------------------- .nv.compat                --------------------------
	.section	.nv.compat,"",@"SHT_CUDA_COMPAT_INFO"
	.align	4
        /*0000*/ 	.byte	0x02, 0x09, 0x00, 0x00, 0x02, 0x02, 0x01, 0x00, 0x02, 0x05, 0x05, 0x00, 0x03, 0x07, 0x01, 0x01
        /*0010*/ 	.byte	0x02, 0x03, 0x00, 0x00, 0x02, 0x06, 0x01, 0x00, 0x04, 0x0b, 0x08, 0x00, 0x01, 0x00, 0x00, 0x00
        /*0020*/ 	.byte	0x00, 0x00, 0x00, 0x00


//--------------------- .nv.info._Z13kernel_flageriPi --------------------------
	.section	.nv.info._Z13kernel_flageriPi,"",@"SHT_CUDA_INFO"
	.sectionflags	@""
	.align	4


	//----- nvinfo : EIATTR_CUDA_API_VERSION
	.align		4
        /*0000*/ 	.byte	0x04, 0x37
        /*0002*/ 	.short	(.L_20 - .L_19)
.L_19:
        /*0004*/ 	.word	0x00000082


	//----- nvinfo : EIATTR_KPARAM_INFO
	.align		4
.L_20:
        /*0008*/ 	.byte	0x04, 0x17
        /*000a*/ 	.short	(.L_22 - .L_21)
.L_21:
        /*000c*/ 	.word	0x00000000
        /*0010*/ 	.short	0x0001
        /*0012*/ 	.short	0x0008
        /*0014*/ 	.byte	0x00, 0xf5, 0x21, 0x00


	//----- nvinfo : EIATTR_KPARAM_INFO
	.align		4
.L_22:
        /*0018*/ 	.byte	0x04, 0x17
        /*001a*/ 	.short	(.L_24 - .L_23)
.L_23:
        /*001c*/ 	.word	0x00000000
        /*0020*/ 	.short	0x0000
        /*0022*/ 	.short	0x0000
        /*0024*/ 	.byte	0x00, 0xf0, 0x11, 0x00


	//----- nvinfo : EIATTR_SPARSE_MMA_MASK
	.align		4
.L_24:
        /*0028*/ 	.byte	0x03, 0x50
        /*002a*/ 	.short	0x0000


	//----- nvinfo : EIATTR_MAXREG_COUNT
	.align		4
        /*002c*/ 	.byte	0x03, 0x1b
        /*002e*/ 	.short	0x00ff


	//----- nvinfo : EIATTR_MERCURY_ISA_VERSION
	.align		4
        /*0030*/ 	.byte	0x03, 0x5f
        /*0032*/ 	.short	0x0101


	//----- nvinfo : EIATTR_VRC_CTA_INIT_COUNT
	.align		4
        /*0034*/ 	.byte	0x02, 0x4a
	.zero		1
	.zero		1


	//----- nvinfo : EIATTR_EXIT_INSTR_OFFSETS
	.align		4
        /*0038*/ 	.byte	0x04, 0x1c
        /*003a*/ 	.short	(.L_26 - .L_25)


	//   ....[0]....
.L_25:
        /*003c*/ 	.word	0x00000070


	//----- nvinfo : EIATTR_CBANK_PARAM_SIZE
	.align		4
.L_26:
        /*0040*/ 	.byte	0x03, 0x19
        /*0042*/ 	.short	0x0010


	//----- nvinfo : EIATTR_PARAM_CBANK
	.align		4
        /*0044*/ 	.byte	0x04, 0x0a
        /*0046*/ 	.short	(.L_28 - .L_27)
	.align		4
.L_27:
        /*0048*/ 	.word	index@(.nv.constant0._Z13kernel_flageriPi)
        /*004c*/ 	.short	0x0380
        /*004e*/ 	.short	0x0010


	//----- nvinfo : EIATTR_SW_WAR
	.align		4
.L_28:
        /*0050*/ 	.byte	0x04, 0x36
        /*0052*/ 	.short	(.L_30 - .L_29)
.L_29:
        /*0054*/ 	.word	0x00000008
.L_30:


//--------------------- .nv.info._Z12kernel_timerPyPi --------------------------
	.section	.nv.info._Z12kernel_timerPyPi,"",@"SHT_CUDA_INFO"
	.sectionflags	@""
	.align	4


	//----- nvinfo : EIATTR_CUDA_API_VERSION
	.align		4
        /*0000*/ 	.byte	0x04, 0x37
        /*0002*/ 	.short	(.L_32 - .L_31)
.L_31:
        /*0004*/ 	.word	0x00000082


	//----- nvinfo : EIATTR_KPARAM_INFO
	.align		4
.L_32:
        /*0008*/ 	.byte	0x04, 0x17
        /*000a*/ 	.short	(.L_34 - .L_33)
.L_33:
        /*000c*/ 	.word	0x00000000
        /*0010*/ 	.short	0x0001
        /*0012*/ 	.short	0x0008
        /*0014*/ 	.byte	0x00, 0xf5, 0x21, 0x00


	//----- nvinfo : EIATTR_KPARAM_INFO
	.align		4
.L_34:
        /*0018*/ 	.byte	0x04, 0x17
        /*001a*/ 	.short	(.L_36 - .L_35)
.L_35:
        /*001c*/ 	.word	0x00000000
        /*0020*/ 	.short	0x0000
        /*0022*/ 	.short	0x0000
        /*0024*/ 	.byte	0x00, 0xf5, 0x21, 0x00


	//----- nvinfo : EIATTR_SPARSE_MMA_MASK
	.align		4
.L_36:
        /*0028*/ 	.byte	0x03, 0x50
        /*002a*/ 	.short	0x0000


	//----- nvinfo : EIATTR_MAXREG_COUNT
	.align		4
        /*002c*/ 	.byte	0x03, 0x1b
        /*002e*/ 	.short	0x00ff


	//----- nvinfo : EIATTR_MERCURY_ISA_VERSION
	.align		4
        /*0030*/ 	.byte	0x03, 0x5f
        /*0032*/ 	.short	0x0101


	//----- nvinfo : EIATTR_VRC_CTA_INIT_COUNT
	.align		4
        /*0034*/ 	.byte	0x02, 0x4a
	.zero		1
	.zero		1


	//----- nvinfo : EIATTR_EXIT_INSTR_OFFSETS
	.align		4
        /*0038*/ 	.byte	0x04, 0x1c
        /*003a*/ 	.short	(.L_38 - .L_37)


	//   ....[0]....
.L_37:
        /*003c*/ 	.word	0x00000e80


	//   ....[1]....
        /*0040*/ 	.word	0x00000f50


	//----- nvinfo : EIATTR_CRS_STACK_SIZE
	.align		4
.L_38:
        /*0044*/ 	.byte	0x04, 0x1e
        /*0046*/ 	.short	(.L_40 - .L_39)
.L_39:
        /*0048*/ 	.word	0x00000000


	//----- nvinfo : EIATTR_CBANK_PARAM_SIZE
	.align		4
.L_40:
        /*004c*/ 	.byte	0x03, 0x19
        /*004e*/ 	.short	0x0010


	//----- nvinfo : EIATTR_PARAM_CBANK
	.align		4
        /*0050*/ 	.byte	0x04, 0x0a
        /*0052*/ 	.short	(.L_42 - .L_41)
	.align		4
.L_41:
        /*0054*/ 	.word	index@(.nv.constant0._Z12kernel_timerPyPi)
        /*0058*/ 	.short	0x0380
        /*005a*/ 	.short	0x0010


	//----- nvinfo : EIATTR_SW_WAR
	.align		4
.L_42:
        /*005c*/ 	.byte	0x04, 0x36
        /*005e*/ 	.short	(.L_44 - .L_43)
.L_43:
        /*0060*/ 	.word	0x00000008
.L_44:


//--------------------- .nv.info._Z6kernelfffi    --------------------------
	.section	.nv.info._Z6kernelfffi,"",@"SHT_CUDA_INFO"
	.sectionflags	@""
	.align	4


	//----- nvinfo : EIATTR_CUDA_API_VERSION
	.align		4
        /*0000*/ 	.byte	0x04, 0x37
        /*0002*/ 	.short	(.L_46 - .L_45)
.L_45:
        /*0004*/ 	.word	0x00000082


	//----- nvinfo : EIATTR_KPARAM_INFO
	.align		4
.L_46:
        /*0008*/ 	.byte	0x04, 0x17
        /*000a*/ 	.short	(.L_48 - .L_47)
.L_47:
        /*000c*/ 	.word	0x00000000
        /*0010*/ 	.short	0x0003
        /*0012*/ 	.short	0x000c
        /*0014*/ 	.byte	0x00, 0xf0, 0x11, 0x00


	//----- nvinfo : EIATTR_KPARAM_INFO
	.align		4
.L_48:
        /*0018*/ 	.byte	0x04, 0x17
        /*001a*/ 	.short	(.L_50 - .L_49)
.L_49:
        /*001c*/ 	.word	0x00000000
        /*0020*/ 	.short	0x0002
        /*0022*/ 	.short	0x0008
        /*0024*/ 	.byte	0x00, 0xf0, 0x11, 0x00


	//----- nvinfo : EIATTR_KPARAM_INFO
	.align		4
.L_50:
        /*0028*/ 	.byte	0x04, 0x17
        /*002a*/ 	.short	(.L_52 - .L_51)
.L_51:
        /*002c*/ 	.word	0x00000000
        /*0030*/ 	.short	0x0001
        /*0032*/ 	.short	0x0004
        /*0034*/ 	.byte	0x00, 0xf0, 0x11, 0x00


	//----- nvinfo : EIATTR_KPARAM_INFO
	.align		4
.L_52:
        /*0038*/ 	.byte	0x04, 0x17
        /*003a*/ 	.short	(.L_54 - .L_53)
.L_53:
        /*003c*/ 	.word	0x00000000
        /*0040*/ 	.short	0x0000
        /*0042*/ 	.short	0x0000
        /*0044*/ 	.byte	0x00, 0xf0, 0x11, 0x00


	//----- nvinfo : EIATTR_SPARSE_MMA_MASK
	.align		4
.L_54:
        /*0048*/ 	.byte	0x03, 0x50
        /*004a*/ 	.short	0x0000


	//----- nvinfo : EIATTR_MAXREG_COUNT
	.align		4
        /*004c*/ 	.byte	0x03, 0x1b
        /*004e*/ 	.short	0x00ff


	//----- nvinfo : EIATTR_MERCURY_ISA_VERSION
	.align		4
        /*0050*/ 	.byte	0x03, 0x5f
        /*0052*/ 	.short	0x0101


	//----- nvinfo : EIATTR_VRC_CTA_INIT_COUNT
	.align		4
        /*0054*/ 	.byte	0x02, 0x4a
	.zero		1
	.zero		1


	//----- nvinfo : EIATTR_EXIT_INSTR_OFFSETS
	.align		4
        /*0058*/ 	.byte	0x04, 0x1c
        /*005a*/ 	.short	(.L_56 - .L_55)


	//   ....[0]....
.L_55:
        /*005c*/ 	.word	0x00000030


	//   ....[1]....
        /*0060*/ 	.word	0x00000820


	//----- nvinfo : EIATTR_CBANK_PARAM_SIZE
	.align		4
.L_56:
        /*0064*/ 	.byte	0x03, 0x19
        /*0066*/ 	.short	0x0010


	//----- nvinfo : EIATTR_PARAM_CBANK
	.align		4
        /*0068*/ 	.byte	0x04, 0x0a
        /*006a*/ 	.short	(.L_58 - .L_57)
	.align		4
.L_57:
        /*006c*/ 	.word	index@(.nv.constant0._Z6kernelfffi)
        /*0070*/ 	.short	0x0380
        /*0072*/ 	.short	0x0010


	//----- nvinfo : EIATTR_SW_WAR
	.align		4
.L_58:
        /*0074*/ 	.byte	0x04, 0x36
        /*0076*/ 	.short	(.L_60 - .L_59)
.L_59:
        /*0078*/ 	.word	0x00000008
.L_60:


//--------------------- .nv.callgraph             --------------------------
	.section	.nv.callgraph,"",@"SHT_CUDA_CALLGRAPH"
	.align	4
	.sectionentsize	8
	.align		4
        /*0000*/ 	.word	0x00000000
	.align		4
        /*0004*/ 	.word	0xffffffff
	.align		4
        /*0008*/ 	.word	0x00000000
	.align		4
        /*000c*/ 	.word	0xfffffffe
	.align		4
        /*0010*/ 	.word	0x00000000
	.align		4
        /*0014*/ 	.word	0xfffffffd
	.align		4
        /*0018*/ 	.word	0x00000000
	.align		4
        /*001c*/ 	.word	0xfffffffc


//--------------------- .nv.constant4             --------------------------
	.section	.nv.constant4,"a",@progbits
	.align	8
	.align		8
.nv.constant4:
        /*0000*/ 	.dword	__cudart_i2opi_f


//--------------------- .text._Z13kernel_flageriPi --------------------------
	.section	.text._Z13kernel_flageriPi,"ax",@progbits
	.align	128
        .global         _Z13kernel_flageriPi
        .type           _Z13kernel_flageriPi,@function
        .size           _Z13kernel_flageriPi,(.L_x_49 - _Z13kernel_flageriPi)
        .other          _Z13kernel_flageriPi,@"STO_CUDA_ENTRY STV_DEFAULT"
_Z13kernel_flageriPi:
.text._Z13kernel_flageriPi:
[----:B------:R-:W-:Y:S08]  /*0000*/  LDC R1, c[0x0][0x37c] ;  /* 0x0000df00ff017b82 */ /* 0x000ff00000000800 */
[----:B------:R-:W0:Y:S01]  /*0010*/  LDC R5, c[0x0][0x380] ;  /* 0x0000e000ff057b82 */ /* 0x000e220000000800 */
[----:B------:R-:W1:Y:S01]  /*0020*/  LDCU.64 UR4, c[0x0][0x358] ;  /* 0x00006b00ff0477ac */ /* 0x000e620008000a00 */
[----:B------:R-:W-:-:S06]  /*0030*/  HFMA2 R7, -RZ, RZ, 0, 5.9604644775390625e-08 ;  /* 0x00000001ff077431 */ /* 0x000fcc00000001ff */
[----:B------:R-:W0:Y:S02]  /*0040*/  LDC.64 R2, c[0x0][0x388] ;  /* 0x0000e200ff027b82 */ /* 0x000e240000000a00 */
[----:B0-----:R-:W-:-:S05]  /*0050*/  IMAD.WIDE R2, R5, 0x4, R2 ;  /* 0x0000000405027825 */ /* 0x001fca00078e0202 */
[----:B-1----:R-:W-:Y:S01]  /*0060*/  STG.E desc[UR4][R2.64], R7 ;  /* 0x0000000702007986 */ /* 0x002fe2000c101904 */
[----:B------:R-:W-:Y:S05]  /*0070*/  EXIT ;  /* 0x000000000000794d */ /* 0x000fea0003800000 */
.L_x_0:
[----:B------:R-:W-:-:S00]  /*0080*/  BRA `(.L_x_0) ;  /* 0xfffffffc00fc7947 */ /* 0x000fc0000383ffff */
[----:B------:R-:W-:-:S00]  /*0090*/  NOP ;  /* 0x0000000000007918 */ /* 0x000fc00000000000 */
        /* <DEDUP_REMOVED lines=14> */
.L_x_49:


//--------------------- .text._Z12kernel_timerPyPi --------------------------
	.section	.text._Z12kernel_timerPyPi,"ax",@progbits
	.align	128
        .global         _Z12kernel_timerPyPi
        .type           _Z12kernel_timerPyPi,@function
        .size           _Z12kernel_timerPyPi,(.L_x_50 - _Z12kernel_timerPyPi)
        .other          _Z12kernel_timerPyPi,@"STO_CUDA_ENTRY STV_DEFAULT"
_Z12kernel_timerPyPi:
.text._Z12kernel_timerPyPi:
[----:B------:R-:W-:Y:S08]  /*0000*/  LDC R1, c[0x0][0x37c] ;  /* 0x0000df00ff017b82 */ /* 0x000ff00000000800 */
[----:B------:R-:W0:Y:S01]  /*0010*/  LDC.64 R2, c[0x0][0x388] ;  /* 0x0000e200ff027b82 */ /* 0x000e220000000a00 */
[----:B------:R-:W0:Y:S02]  /*0020*/  LDCU.64 UR4, c[0x0][0x358] ;  /* 0x00006b00ff0477ac */ /* 0x000e240008000a00 */
[----:B0-----:R-:W2:Y:S01]  /*0030*/  LDG.E R4, desc[UR4][R2.64] ;  /* 0x0000000402047981 */ /* 0x001ea2000c1e1900 */
[----:B------:R-:W0:Y:S02]  /*0040*/  S2R R0, SR_TID.X ;  /* 0x0000000000007919 */ /* 0x000e240000002100 */
[----:B0-----:R-:W-:-:S02]  /*0050*/  ISETP.NE.AND P0, PT, R0, RZ, PT ;  /* 0x000000ff0000720c */ /* 0x001fc40003f05270 */
[----:B--2---:R-:W-:-:S13]  /*0060*/  ISETP.NE.AND P1, PT, R4, 0x1, PT ;  /* 0x000000010400780c */ /* 0x004fda0003f25270 */
[----:B------:R-:W-:Y:S05]  /*0070*/  @!P1 BRA `(.L_x_1) ;  /* 0x0000000000109947 */ /* 0x000fea0003800000 */
.L_x_2:
[----:B------:R-:W-:Y:S05]  /*0080*/  NANOSLEEP 0x1388 ;  /* 0x000013880000795d */ /* 0x000fea0003800000 */
[----:B------:R-:W2:Y:S02]  /*0090*/  LDG.E R0, desc[UR4][R2.64] ;  /* 0x0000000402007981 */ /* 0x000ea4000c1e1900 */
[----:B--2---:R-:W-:-:S13]  /*00a0*/  ISETP.NE.AND P1, PT, R0, 0x1, PT ;  /* 0x000000010000780c */ /* 0x004fda0003f25270 */
[----:B------:R-:W-:Y:S05]  /*00b0*/  @P1 BRA `(.L_x_2) ;  /* 0xfffffffc00f01947 */ /* 0x000fea000383ffff */
.L_x_1:
[----:B------:R-:W-:Y:S04]  /*00c0*/  BSSY.RECONVERGENT B0, `(.L_x_3) ;  /* 0x000000e000007945 */ /* 0x000fe80003800200 */
[----:B------:R-:W-:Y:S05]  /*00d0*/  @P0 BRA `(.L_x_4) ;  /* 0x0000000000300947 */ /* 0x000fea0003800000 */
[----:B------:R-:W-:-:S06]  /*00e0*/  CS2R R6, SR_GLOBALTIMERLO ;  /* 0x0000000000067805 */ /* 0x000fcc0000015200 */
[----:B------:R-:W-:Y:S01]  /*00f0*/  IMAD.WIDE.U32 R8, R7, -0x2849cb25, RZ ;  /* 0xd7b634db07087825 */ /* 0x000fe200078e00ff */
[----:B------:R-:W0:Y:S03]  /*0100*/  LDC.64 R4, c[0x0][0x380] ;  /* 0x0000e000ff047b82 */ /* 0x000e260000000a00 */
[----:B------:R-:W-:-:S04]  /*0110*/  IMAD.WIDE.U32 R10, P1, R6, 0x431bde82, R8 ;  /* 0x431bde82060a7825 */ /* 0x000fc80007820008 */
[----:B------:R-:W-:-:S04]  /*0120*/  IMAD.WIDE.U32 R8, R6, -0x2849cb25, RZ ;  /* 0xd7b634db06087825 */ /* 0x000fc800078e00ff */
[----:B------:R-:W-:Y:S01]  /*0130*/  IMAD.X R13, RZ, RZ, RZ, P1 ;  /* 0x000000ffff0d7224 */ /* 0x000fe200008e06ff */
[----:B------:R-:W-:Y:S01]  /*0140*/  IADD3 RZ, P1, PT, R9, R10, RZ ;  /* 0x0000000a09ff7210 */ /* 0x000fe20007f3e0ff */
[----:B------:R-:W-:-:S04]  /*0150*/  IMAD.MOV.U32 R12, RZ, RZ, R11 ;  /* 0x000000ffff0c7224 */ /* 0x000fc800078e000b */
[----:B------:R-:W-:-:S05]  /*0160*/  IMAD.WIDE.U32.X R6, R7, 0x431bde82, R12, P1 ;  /* 0x431bde8207067825 */ /* 0x000fca00008e040c */
[--C-:B------:R-:W-:Y:S02]  /*0170*/  SHF.R.U64 R6, R6, 0x12, R7.reuse ;  /* 0x0000001206067819 */ /* 0x100fe40000001207 */
[----:B------:R-:W-:-:S05]  /*0180*/  SHF.R.U32.HI R7, RZ, 0x12, R7 ;  /* 0x00000012ff077819 */ /* 0x000fca0000011607 */
[----:B0-----:R0:W-:Y:S02]  /*0190*/  STG.E.64 desc[UR4][R4.64], R6 ;  /* 0x0000000604007986 */ /* 0x0011e4000c101b04 */
.L_x_4:
[----:B------:R-:W-:Y:S05]  /*01a0*/  BSYNC.RECONVERGENT B0 ;  /* 0x0000000000007941 */ /* 0x000fea0003800200 */
.L_x_3:
[----:B------:R-:W2:Y:S02]  /*01b0*/  LDG.E R0, desc[UR4][R2.64+0x4] ;  /* 0x0000040402007981 */ /* 0x000ea4000c1e1900 */
[----:B--2---:R-:W-:-:S13]  /*01c0*/  ISETP.NE.AND P1, PT, R0, 0x1, PT ;  /* 0x000000010000780c */ /* 0x004fda0003f25270 */
[----:B------:R-:W-:Y:S05]  /*01d0*/  @!P1 BRA `(.L_x_5) ;  /* 0x0000000000109947 */ /* 0x000fea0003800000 */
.L_x_6:
[----:B------:R-:W-:Y:S05]  /*01e0*/  NANOSLEEP 0x1388 ;  /* 0x000013880000795d */ /* 0x000fea0003800000 */
[----:B------:R-:W2:Y:S02]  /*01f0*/  LDG.E R0, desc[UR4][R2.64+0x4] ;  /* 0x0000040402007981 */ /* 0x000ea4000c1e1900 */
[----:B--2---:R-:W-:-:S13]  /*0200*/  ISETP.NE.AND P1, PT, R0, 0x1, PT ;  /* 0x000000010000780c */ /* 0x004fda0003f25270 */
[----:B------:R-:W-:Y:S05]  /*0210*/  @P1 BRA `(.L_x_6) ;  /* 0xfffffffc00f01947 */ /* 0x000fea000383ffff */
.L_x_5:
[----:B------:R-:W-:Y:S04]  /*0220*/  BSSY.RECONVERGENT B0, `(.L_x_7) ;  /* 0x000000e000007945 */ /* 0x000fe80003800200 */
[----:B------:R-:W-:Y:S05]  /*0230*/  @P0 BRA `(.L_x_8) ;  /* 0x0000000000300947 */ /* 0x000fea0003800000 */
[----:B0-----:R-:W-:-:S06]  /*0240*/  CS2R R4, SR_GLOBALTIMERLO ;  /* 0x0000000000047805 */ /* 0x001fcc0000015200 */
        /* <DEDUP_REMOVED lines=11> */
.L_x_8:
[----:B------:R-:W-:Y:S05]  /*0300*/  BSYNC.RECONVERGENT B0 ;  /* 0x0000000000007941 */ /* 0x000fea0003800200 */
.L_x_7:
[----:B------:R-:W2:Y:S02]  /*0310*/  LDG.E R0, desc[UR4][R2.64+0x8] ;  /* 0x0000080402007981 */ /* 0x000ea4000c1e1900 */
[----:B--2---:R-:W-:-:S13]  /*0320*/  ISETP.NE.AND P1, PT, R0, 0x1, PT ;  /* 0x000000010000780c */ /* 0x004fda0003f25270 */
[----:B------:R-:W-:Y:S05]  /*0330*/  @!P1 BRA `(.L_x_9) ;  /* 0x0000000000109947 */ /* 0x000fea0003800000 */
.L_x_10:
[----:B------:R-:W-:Y:S05]  /*0340*/  NANOSLEEP 0x1388 ;  /* 0x000013880000795d */ /* 0x000fea0003800000 */
[----:B------:R-:W2:Y:S02]  /*0350*/  LDG.E R0, desc[UR4][R2.64+0x8] ;  /* 0x0000080402007981 */ /* 0x000ea4000c1e1900 */
[----:B--2---:R-:W-:-:S13]  /*0360*/  ISETP.NE.AND P1, PT, R0, 0x1, PT ;  /* 0x000000010000780c */ /* 0x004fda0003f25270 */
[----:B------:R-:W-:Y:S05]  /*0370*/  @P1 BRA `(.L_x_10) ;  /* 0xfffffffc00f01947 */ /* 0x000fea000383ffff */
.L_x_9:
[----:B------:R-:W-:Y:S04]  /*0380*/  BSSY.RECONVERGENT B0, `(.L_x_11) ;  /* 0x000000e000007945 */ /* 0x000fe80003800200 */
[----:B------:R-:W-:Y:S05]  /*0390*/  @P0 BRA `(.L_x_12) ;  /* 0x0000000000300947 */ /* 0x000fea0003800000 */
[----:B01----:R-:W-:-:S06]  /*03a0*/  CS2R R4, SR_GLOBALTIMERLO ;  /* 0x0000000000047805 */ /* 0x003fcc0000015200 */
        /* <DEDUP_REMOVED lines=11> */
.L_x_12:
[----:B------:R-:W-:Y:S05]  /*0460*/  BSYNC.RECONVERGENT B0 ;  /* 0x0000000000007941 */ /* 0x000fea0003800200 */
.L_x_11:
[----:B------:R-:W3:Y:S02]  /*0470*/  LDG.E R0, desc[UR4][R2.64+0xc] ;  /* 0x00000c0402007981 */ /* 0x000ee4000c1e1900 */
[----:B---3--:R-:W-:-:S13]  /*0480*/  ISETP.NE.AND P1, PT, R0, 0x1, PT ;  /* 0x000000010000780c */ /* 0x008fda0003f25270 */
[----:B------:R-:W-:Y:S05]  /*0490*/  @!P1 BRA `(.L_x_13) ;  /* 0x0000000000109947 */ /* 0x000fea0003800000 */
.L_x_14:
[----:B------:R-:W-:Y:S05]  /*04a0*/  NANOSLEEP 0x1388 ;  /* 0x000013880000795d */ /* 0x000fea0003800000 */
[----:B------:R-:W3:Y:S02]  /*04b0*/  LDG.E R0, desc[UR4][R2.64+0xc] ;  /* 0x00000c0402007981 */ /* 0x000ee4000c1e1900 */
[----:B---3--:R-:W-:-:S13]  /*04c0*/  ISETP.NE.AND P1, PT, R0, 0x1, PT ;  /* 0x000000010000780c */ /* 0x008fda0003f25270 */
[----:B------:R-:W-:Y:S05]  /*04d0*/  @P1 BRA `(.L_x_14) ;  /* 0xfffffffc00f01947 */ /* 0x000fea000383ffff */
.L_x_13:
[----:B------:R-:W-:Y:S04]  /*04e0*/  BSSY.RECONVERGENT B0, `(.L_x_15) ;  /* 0x000000e000007945 */ /* 0x000fe80003800200 */
[----:B------:R-:W-:Y:S05]  /*04f0*/  @P0 BRA `(.L_x_16) ;  /* 0x0000000000300947 */ /* 0x000fea0003800000 */
[----:B012---:R-:W-:-:S06]  /*0500*/  CS2R R4, SR_GLOBALTIMERLO ;  /* 0x0000000000047805 */ /* 0x007fcc0000015200 */
        /* <DEDUP_REMOVED lines=11> */
.L_x_16:
[----:B------:R-:W-:Y:S05]  /*05c0*/  BSYNC.RECONVERGENT B0 ;  /* 0x0000000000007941 */ /* 0x000fea0003800200 */
.L_x_15:
[----:B------:R-:W4:Y:S02]  /*05d0*/  LDG.E R0, desc[UR4][R2.64+0x10] ;  /* 0x0000100402007981 */ /* 0x000f24000c1e1900 */
[----:B----4-:R-:W-:-:S13]  /*05e0*/  ISETP.NE.AND P1, PT, R0, 0x1, PT ;  /* 0x000000010000780c */ /* 0x010fda0003f25270 */
[----:B------:R-:W-:Y:S05]  /*05f0*/  @!P1 BRA `(.L_x_17) ;  /* 0x0000000000109947 */ /* 0x000fea0003800000 */
.L_x_18:
[----:B------:R-:W-:Y:S05]  /*0600*/  NANOSLEEP 0x1388 ;  /* 0x000013880000795d */ /* 0x000fea0003800000 */
[----:B------:R-:W4:Y:S02]  /*0610*/  LDG.E R0, desc[UR4][R2.64+0x10] ;  /* 0x0000100402007981 */ /* 0x000f24000c1e1900 */
[----:B----4-:R-:W-:-:S13]  /*0620*/  ISETP.NE.AND P1, PT, R0, 0x1, PT ;  /* 0x000000010000780c */ /* 0x010fda0003f25270 */
[----:B------:R-:W-:Y:S05]  /*0630*/  @P1 BRA `(.L_x_18) ;  /* 0xfffffffc00f01947 */ /* 0x000fea000383ffff */
.L_x_17:
[----:B------:R-:W-:Y:S04]  /*0640*/  BSSY.RECONVERGENT B0, `(.L_x_19) ;  /* 0x000000e000007945 */ /* 0x000fe80003800200 */
[----:B------:R-:W-:Y:S05]  /*0650*/  @P0 BRA `(.L_x_20) ;  /* 0x0000000000300947 */ /* 0x000fea0003800000 */
[----:B0123--:R-:W-:-:S06]  /*0660*/  CS2R R4, SR_GLOBALTIMERLO ;  /* 0x0000000000047805 */ /* 0x00ffcc0000015200 */
        /* <DEDUP_REMOVED lines=11> */
.L_x_20:
[----:B------:R-:W-:Y:S05]  /*0720*/  BSYNC.RECONVERGENT B0 ;  /* 0x0000000000007941 */ /* 0x000fea0003800200 */
.L_x_19:
[----:B------:R-:W5:Y:S02]  /*0730*/  LDG.E R0, desc[UR4][R2.64+0x14] ;  /* 0x0000140402007981 */ /* 0x000f64000c1e1900 */
[----:B-----5:R-:W-:-:S13]  /*0740*/  ISETP.NE.AND P1, PT, R0, 0x1, PT ;  /* 0x000000010000780c */ /* 0x020fda0003f25270 */
[----:B------:R-:W-:Y:S05]  /*0750*/  @!P1 BRA `(.L_x_21) ;  /* 0x0000000000109947 */ /* 0x000fea0003800000 */
.L_x_22:
[----:B------:R-:W-:Y:S05]  /*0760*/  NANOSLEEP 0x1388 ;  /* 0x000013880000795d */ /* 0x000fea0003800000 */
[----:B------:R-:W5:Y:S02]  /*0770*/  LDG.E R0, desc[UR4][R2.64+0x14] ;  /* 0x0000140402007981 */ /* 0x000f64000c1e1900 */
[----:B-----5:R-:W-:-:S13]  /*0780*/  ISETP.NE.AND P1, PT, R0, 0x1, PT ;  /* 0x000000010000780c */ /* 0x020fda0003f25270 */
[----:B------:R-:W-:Y:S05]  /*0790*/  @P1 BRA `(.L_x_22) ;  /* 0xfffffffc00f01947 */ /* 0x000fea000383ffff */
.L_x_21:
[----:B------:R-:W-:Y:S04]  /*07a0*/  BSSY.RECONVERGENT B0, `(.L_x_23) ;  /* 0x000000e000007945 */ /* 0x000fe80003800200 */
[----:B------:R-:W-:Y:S05]  /*07b0*/  @P0 BRA `(.L_x_24) ;  /* 0x0000000000300947 */ /* 0x000fea0003800000 */
[----:B01234-:R-:W-:-:S06]  /*07c0*/  CS2R R4, SR_GLOBALTIMERLO ;  /* 0x0000000000047805 */ /* 0x01ffcc0000015200 */
        /* <DEDUP_REMOVED lines=11> */
.L_x_24:
[----:B------:R-:W-:Y:S05]  /*0880*/  BSYNC.RECONVERGENT B0 ;  /* 0x0000000000007941 */ /* 0x000fea0003800200 */
.L_x_23:
[----:B------:R-:W5:Y:S02]  /*0890*/  LDG.E R0, desc[UR4][R2.64+0x18] ;  /* 0x0000180402007981 */ /* 0x000f64000c1e1900 */
[----:B-----5:R-:W-:-:S13]  /*08a0*/  ISETP.NE.AND P1, PT, R0, 0x1, PT ;  /* 0x000000010000780c */ /* 0x020fda0003f25270 */
[----:B------:R-:W-:Y:S05]  /*08b0*/  @!P1 BRA `(.L_x_25) ;  /* 0x0000000000109947 */ /* 0x000fea0003800000 */
.L_x_26:
[----:B------:R-:W-:Y:S05]  /*08c0*/  NANOSLEEP 0x1388 ;  /* 0x000013880000795d */ /* 0x000fea0003800000 */
[----:B------:R-:W5:Y:S02]  /*08d0*/  LDG.E R0, desc[UR4][R2.64+0x18] ;  /* 0x0000180402007981 */ /* 0x000f64000c1e1900 */
[----:B-----5:R-:W-:-:S13]  /*08e0*/  ISETP.NE.AND P1, PT, R0, 0x1, PT ;  /* 0x000000010000780c */ /* 0x020fda0003f25270 */
[----:B------:R-:W-:Y:S05]  /*08f0*/  @P1 BRA `(.L_x_26) ;  /* 0xfffffffc00f01947 */ /* 0x000fea000383ffff */
.L_x_25:
        /* <DEDUP_REMOVED lines=14> */
.L_x_28:
[----:B------:R-:W-:Y:S05]  /*09e0*/  BSYNC.RECONVERGENT B0 ;  /* 0x0000000000007941 */ /* 0x000fea0003800200 */
.L_x_27:
[----:B------:R-:W5:Y:S02]  /*09f0*/  LDG.E R0, desc[UR4][R2.64+0x1c] ;  /* 0x00001c0402007981 */ /* 0x000f64000c1e1900 */
[----:B-----5:R-:W-:-:S13]  /*0a00*/  ISETP.NE.AND P1, PT, R0, 0x1, PT ;  /* 0x000000010000780c */ /* 0x020fda0003f25270 */
[----:B------:R-:W-:Y:S05]  /*0a10*/  @!P1 BRA `(.L_x_29) ;  /* 0x0000000000109947 */ /* 0x000fea0003800000 */
.L_x_30:
[----:B------:R-:W-:Y:S05]  /*0a20*/  NANOSLEEP 0x1388 ;  /* 0x000013880000795d */ /* 0x000fea0003800000 */
[----:B------:R-:W5:Y:S02]  /*0a30*/  LDG.E R0, desc[UR4][R2.64+0x1c] ;  /* 0x00001c0402007981 */ /* 0x000f64000c1e1900 */
[----:B-----5:R-:W-:-:S13]  /*0a40*/  ISETP.NE.AND P1, PT, R0, 0x1, PT ;  /* 0x000000010000780c */ /* 0x020fda0003f25270 */
[----:B------:R-:W-:Y:S05]  /*0a50*/  @P1 BRA `(.L_x_30) ;  /* 0xfffffffc00f01947 */ /* 0x000fea000383ffff */
.L_x_29:
        /* <DEDUP_REMOVED lines=14> */
.L_x_32:
[----:B------:R-:W-:Y:S05]  /*0b40*/  BSYNC.RECONVERGENT B0 ;  /* 0x0000000000007941 */ /* 0x000fea0003800200 */
.L_x_31:
[----:B------:R-:W5:Y:S02]  /*0b50*/  LDG.E R0, desc[UR4][R2.64+0x20] ;  /* 0x0000200402007981 */ /* 0x000f64000c1e1900 */
[----:B-----5:R-:W-:-:S13]  /*0b60*/  ISETP.NE.AND P1, PT, R0, 0x1, PT ;  /* 0x000000010000780c */ /* 0x020fda0003f25270 */
[----:B------:R-:W-:Y:S05]  /*0b70*/  @!P1 BRA `(.L_x_33) ;  /* 0x0000000000109947 */ /* 0x000fea0003800000 */
.L_x_34:
[----:B------:R-:W-:Y:S05]  /*0b80*/  NANOSLEEP 0x1388 ;  /* 0x000013880000795d */ /* 0x000fea0003800000 */
[----:B------:R-:W5:Y:S02]  /*0b90*/  LDG.E R0, desc[UR4][R2.64+0x20] ;  /* 0x0000200402007981 */ /* 0x000f64000c1e1900 */
[----:B-----5:R-:W-:-:S13]  /*0ba0*/  ISETP.NE.AND P1, PT, R0, 0x1, PT ;  /* 0x000000010000780c */ /* 0x020fda0003f25270 */
[----:B------:R-:W-:Y:S05]  /*0bb0*/  @P1 BRA `(.L_x_34) ;  /* 0xfffffffc00f01947 */ /* 0x000fea000383ffff */
.L_x_33:
        /* <DEDUP_REMOVED lines=14> */
.L_x_36:
[----:B------:R-:W-:Y:S05]  /*0ca0*/  BSYNC.RECONVERGENT B0 ;  /* 0x0000000000007941 */ /* 0x000fea0003800200 */
.L_x_35:
[----:B------:R-:W5:Y:S02]  /*0cb0*/  LDG.E R0, desc[UR4][R2.64+0x24] ;  /* 0x0000240402007981 */ /* 0x000f64000c1e1900 */
[----:B-----5:R-:W-:-:S13]  /*0cc0*/  ISETP.NE.AND P1, PT, R0, 0x1, PT ;  /* 0x000000010000780c */ /* 0x020fda0003f25270 */
[----:B------:R-:W-:Y:S05]  /*0cd0*/  @!P1 BRA `(.L_x_37) ;  /* 0x0000000000109947 */ /* 0x000fea0003800000 */
.L_x_38:
[----:B------:R-:W-:Y:S05]  /*0ce0*/  NANOSLEEP 0x1388 ;  /* 0x000013880000795d */ /* 0x000fea0003800000 */
[----:B------:R-:W5:Y:S02]  /*0cf0*/  LDG.E R0, desc[UR4][R2.64+0x24] ;  /* 0x0000240402007981 */ /* 0x000f64000c1e1900 */
[----:B-----5:R-:W-:-:S13]  /*0d00*/  ISETP.NE.AND P1, PT, R0, 0x1, PT ;  /* 0x000000010000780c */ /* 0x020fda0003f25270 */
[----:B------:R-:W-:Y:S05]  /*0d10*/  @P1 BRA `(.L_x_38) ;  /* 0xfffffffc00f01947 */ /* 0x000fea000383ffff */
.L_x_37:
        /* <DEDUP_REMOVED lines=14> */
.L_x_40:
[----:B------:R-:W-:Y:S05]  /*0e00*/  BSYNC.RECONVERGENT B0 ;  /* 0x0000000000007941 */ /* 0x000fea0003800200 */
.L_x_39:
[----:B------:R-:W5:Y:S02]  /*0e10*/  LDG.E R0, desc[UR4][R2.64+0x28] ;  /* 0x0000280402007981 */ /* 0x000f64000c1e1900 */
[----:B-----5:R-:W-:-:S13]  /*0e20*/  ISETP.NE.AND P1, PT, R0, 0x1, PT ;  /* 0x000000010000780c */ /* 0x020fda0003f25270 */
[----:B------:R-:W-:Y:S05]  /*0e30*/  @!P1 BRA `(.L_x_41) ;  /* 0x0000000000109947 */ /* 0x000fea0003800000 */
.L_x_42:
[----:B------:R-:W-:Y:S05]  /*0e40*/  NANOSLEEP 0x1388 ;  /* 0x000013880000795d */ /* 0x000fea0003800000 */
[----:B------:R-:W5:Y:S02]  /*0e50*/  LDG.E R0, desc[UR4][R2.64+0x28] ;  /* 0x0000280402007981 */ /* 0x000f64000c1e1900 */
[----:B-----5:R-:W-:-:S13]  /*0e60*/  ISETP.NE.AND P1, PT, R0, 0x1, PT ;  /* 0x000000010000780c */ /* 0x020fda0003f25270 */
[----:B------:R-:W-:Y:S05]  /*0e70*/  @P1 BRA `(.L_x_42) ;  /* 0xfffffffc00f01947 */ /* 0x000fea000383ffff */
.L_x_41:
[----:B------:R-:W-:Y:S05]  /*0e80*/  @P0 EXIT ;  /* 0x000000000000094d */ /* 0x000fea0003800000 */
[----:B------:R-:W-:-:S06]  /*0e90*/  CS2R R2, SR_GLOBALTIMERLO ;  /* 0x0000000000027805 */ /* 0x000fcc0000015200 */
[----:B01234-:R-:W-:Y:S01]  /*0ea0*/  IMAD.WIDE.U32 R4, R3, -0x2849cb25, RZ ;  /* 0xd7b634db03047825 */ /* 0x01ffe200078e00ff */
        /* <DEDUP_REMOVED lines=9> */
[----:B0-----:R-:W-:Y:S01]  /*0f40*/  STG.E.64 desc[UR4][R10.64+0x50], R2 ;  /* 0x000050020a007986 */ /* 0x001fe2000c101b04 */
[----:B------:R-:W-:Y:S05]  /*0f50*/  EXIT ;  /* 0x000000000000794d */ /* 0x000fea0003800000 */
.L_x_43:
        /* <DEDUP_REMOVED lines=10> */
.L_x_50:


//--------------------- .text._Z6kernelfffi       --------------------------
	.section	.text._Z6kernelfffi,"ax",@progbits
	.align	128
        .global         _Z6kernelfffi
        .type           _Z6kernelfffi,@function
        .size           _Z6kernelfffi,(.L_x_51 - _Z6kernelfffi)
        .other          _Z6kernelfffi,@"STO_CUDA_ENTRY STV_DEFAULT"
_Z6kernelfffi:
.text._Z6kernelfffi:
[----:B------:R-:W-:Y:S08]  /*0000*/  LDC R1, c[0x0][0x37c] ;  /* 0x0000df00ff017b82 */ /* 0x000ff00000000800 */
[----:B------:R-:W0:Y:S02]  /*0010*/  LDC R0, c[0x0][0x38c] ;  /* 0x0000e300ff007b82 */ /* 0x000e240000000800 */
[----:B0-----:R-:W-:-:S13]  /*0020*/  ISETP.GE.AND P0, PT, R0, 0x1, PT ;  /* 0x000000010000780c */ /* 0x001fda0003f06270 */
[----:B------:R-:W-:Y:S05]  /*0030*/  @!P0 EXIT ;  /* 0x000000000000894d */ /* 0x000fea0003800000 */
[----:B------:R-:W0:Y:S01]  /*0040*/  LDCU UR4, c[0x0][0x380] ;  /* 0x00007000ff0477ac */ /* 0x000e220008000800 */
[----:B------:R-:W1:Y:S01]  /*0050*/  LDCU.64 UR6, c[0x0][0x358] ;  /* 0x00006b00ff0677ac */ /* 0x000e620008000a00 */
[----:B0-----:R-:W-:Y:S01]  /*0060*/  IMAD.U32 R0, RZ, RZ, UR4 ;  /* 0x00000004ff007e24 */ /* 0x001fe2000f8e00ff */
[----:B-1----:R-:W-:-:S06]  /*0070*/  UMOV UR4, URZ ;  /* 0x000000ff00047c82 */ /* 0x002fcc0008000000 */
.L_x_47:
[C---:B------:R-:W-:Y:S01]  /*0080*/  FMUL R3, R0.reuse, 0.63661974668502807617 ;  /* 0x3f22f98300037820 */ /* 0x040fe20000400000 */
[----:B------:R-:W-:-:S05]  /*0090*/  FSETP.GE.AND P0, PT, |R0|, 105615, PT ;  /* 0x47ce47800000780b */ /* 0x000fca0003f06200 */
[----:B------:R-:W0:Y:S02]  /*00a0*/  F2I.NTZ R3, R3 ;  /* 0x0000000300037305 */ /* 0x000e240000203100 */
[----:B0-----:R-:W-:-:S05]  /*00b0*/  I2FP.F32.S32 R5, R3 ;  /* 0x0000000300057245 */ /* 0x001fca0000201400 */
[----:B------:R-:W-:-:S04]  /*00c0*/  FFMA R4, R5, -1.5707962512969970703, R0 ;  /* 0xbfc90fda05047823 */ /* 0x000fc80000000000 */
[----:B------:R-:W-:-:S04]  /*00d0*/  FFMA R4, R5, -7.5497894158615963534e-08, R4 ;  /* 0xb3a2216805047823 */ /* 0x000fc80000000004 */
[----:B------:R-:W-:Y:S01]  /*00e0*/  FFMA R6, R5, -5.3903029534742383927e-15, R4 ;  /* 0xa7c234c505067823 */ /* 0x000fe20000000004 */
[----:B------:R-:W-:Y:S06]  /*00f0*/  @!P0 BRA `(.L_x_44) ;  /* 0x0000000400748947 */ /* 0x000fec0003800000 */
[----:B------:R-:W-:-:S13]  /*0100*/  FSETP.NEU.AND P0, PT, |R0|, +INF , PT ;  /* 0x7f8000000000780b */ /* 0x000fda0003f0d200 */
[----:B------:R-:W-:Y:S01]  /*0110*/  @!P0 FMUL R6, RZ, R0 ;  /* 0x00000000ff068220 */ /* 0x000fe20000400000 */
[----:B------:R-:W-:Y:S01]  /*0120*/  @!P0 IMAD.MOV.U32 R3, RZ, RZ, RZ ;  /* 0x000000ffff038224 */ /* 0x000fe200078e00ff */
[----:B------:R-:W-:Y:S06]  /*0130*/  @!P0 BRA `(.L_x_44) ;  /* 0x0000000400648947 */ /* 0x000fec0003800000 */
[----:B------:R-:W-:Y:S01]  /*0140*/  IMAD.SHL.U32 R3, R0, 0x100, RZ ;  /* 0x0000010000037824 */ /* 0x000fe200078e00ff */
[----:B------:R-:W-:Y:S01]  /*0150*/  CS2R R14, SRZ ;  /* 0x00000000000e7805 */ /* 0x000fe2000001ff00 */
[----:B------:R-:W-:Y:S01]  /*0160*/  IMAD.MOV.U32 R13, RZ, RZ, RZ ;  /* 0x000000ffff0d7224 */ /* 0x000fe200078e00ff */
[----:B------:R-:W0:Y:S02]  /*0170*/  LDCU.64 UR8, c[0x4][URZ] ;  /* 0x01000000ff0877ac */ /* 0x000e240008000a00 */
[----:B------:R-:W-:Y:S01]  /*0180*/  LOP3.LUT R17, R3, 0x80000000, RZ, 0xfc, !PT ;  /* 0x8000000003117812 */ /* 0x000fe200078efcff */
[----:B------:R-:W-:-:S06]  /*0190*/  UMOV UR5, URZ ;  /* 0x000000ff00057c82 */ /* 0x000fcc0008000000 */
.L_x_45:
[----:B0-----:R-:W-:Y:S02]  /*01a0*/  IMAD.U32 R6, RZ, RZ, UR8 ;  /* 0x00000008ff067e24 */ /* 0x001fe4000f8e00ff */
[----:B------:R-:W-:-:S05]  /*01b0*/  IMAD.U32 R7, RZ, RZ, UR9 ;  /* 0x00000009ff077e24 */ /* 0x000fca000f8e00ff */
[----:B------:R-:W2:Y:S01]  /*01c0*/  LDG.E.CONSTANT R4, desc[UR6][R6.64] ;  /* 0x0000000606047981 */ /* 0x000ea2000c1e9900 */
[----:B------:R-:W-:Y:S01]  /*01d0*/  UIADD3 UR5, UPT, UPT, UR5, 0x1, URZ ;  /* 0x0000000105057890 */ /* 0x000fe2000fffe0ff */
[C---:B------:R-:W-:Y:S01]  /*01e0*/  ISETP.EQ.AND P0, PT, R14.reuse, RZ, PT ;  /* 0x000000ff0e00720c */ /* 0x040fe20003f02270 */
[----:B------:R-:W-:Y:S01]  /*01f0*/  UIADD3 UR8, UP1, UPT, UR8, 0x4, URZ ;  /* 0x0000000408087890 */ /* 0x000fe2000ff3e0ff */
[C---:B------:R-:W-:Y:S01]  /*0200*/  ISETP.EQ.AND P1, PT, R14.reuse, 0x4, PT ;  /* 0x000000040e00780c */ /* 0x040fe20003f22270 */
[----:B------:R-:W-:Y:S01]  /*0210*/  UISETP.NE.AND UP0, UPT, UR5, 0x6, UPT ;  /* 0x000000060500788c */ /* 0x000fe2000bf05270 */
[C---:B------:R-:W-:Y:S01]  /*0220*/  ISETP.EQ.AND P2, PT, R14.reuse, 0x8, PT ;  /* 0x000000080e00780c */ /* 0x040fe20003f42270 */
[----:B------:R-:W-:Y:S01]  /*0230*/  UIADD3.X UR9, UPT, UPT, URZ, UR9, URZ, UP1, !UPT ;  /* 0x00000009ff097290 */ /* 0x000fe20008ffe4ff */
[C---:B------:R-:W-:Y:S02]  /*0240*/  ISETP.EQ.AND P3, PT, R14.reuse, 0xc, PT ;  /* 0x0000000c0e00780c */ /* 0x040fe40003f62270 */
[----:B------:R-:W-:-:S02]  /*0250*/  ISETP.EQ.AND P4, PT, R14, 0x10, PT ;  /* 0x000000100e00780c */ /* 0x000fc40003f82270 */
[C---:B------:R-:W-:Y:S01]  /*0260*/  ISETP.EQ.AND P5, PT, R14.reuse, 0x14, PT ;  /* 0x000000140e00780c */ /* 0x040fe20003fa2270 */
[----:B------:R-:W-:Y:S02]  /*0270*/  VIADD R14, R14, 0x4 ;  /* 0x000000040e0e7836 */ /* 0x000fe40000000000 */
[----:B--2---:R-:W-:-:S03]  /*0280*/  IMAD.WIDE.U32 R4, R4, R17, RZ ;  /* 0x0000001104047225 */ /* 0x004fc600078e00ff */
[----:B------:R-:W-:-:S04]  /*0290*/  IADD3 R3, P6, PT, R4, R15, RZ ;  /* 0x0000000f04037210 */ /* 0x000fc80007fde0ff */
[----:B------:R-:W-:Y:S01]  /*02a0*/  IADD3.X R15, PT, PT, R5, R13, RZ, P6, !PT ;  /* 0x0000000d050f7210 */ /* 0x000fe200037fe4ff */
[--C-:B------:R-:W-:Y:S02]  /*02b0*/  @P0 IMAD.MOV.U32 R2, RZ, RZ, R3.reuse ;  /* 0x000000ffff020224 */ /* 0x100fe400078e0003 */
[----:B------:R-:W-:Y:S01]  /*02c0*/  @P5 MOV R12, R3 ;  /* 0x00000003000c5202 */ /* 0x000fe20000000f00 */
[--C-:B------:R-:W-:Y:S02]  /*02d0*/  @P1 IMAD.MOV.U32 R8, RZ, RZ, R3.reuse ;  /* 0x000000ffff081224 */ /* 0x100fe400078e0003 */
[--C-:B------:R-:W-:Y:S02]  /*02e0*/  @P2 IMAD.MOV.U32 R9, RZ, RZ, R3.reuse ;  /* 0x000000ffff092224 */ /* 0x100fe400078e0003 */
[--C-:B------:R-:W-:Y:S02]  /*02f0*/  @P3 IMAD.MOV.U32 R10, RZ, RZ, R3.reuse ;  /* 0x000000ffff0a3224 */ /* 0x100fe400078e0003 */
[----:B------:R-:W-:Y:S01]  /*0300*/  @P4 IMAD.MOV.U32 R11, RZ, RZ, R3 ;  /* 0x000000ffff0b4224 */ /* 0x000fe200078e0003 */
[----:B------:R-:W-:Y:S06]  /*0310*/  BRA.U UP0, `(.L_x_45) ;  /* 0xfffffffd00a07547 */ /* 0x000fec000b83ffff */
[----:B------:R-:W-:-:S04]  /*0320*/  SHF.R.U32.HI R3, RZ, 0x17, R0 ;  /* 0x00000017ff037819 */ /* 0x000fc80000011600 */
[C---:B------:R-:W-:Y:S02]  /*0330*/  LOP3.LUT R4, R3.reuse, 0xe0, RZ, 0xc0, !PT ;  /* 0x000000e003047812 */ /* 0x040fe400078ec0ff */
[----:B------:R-:W-:-:S03]  /*0340*/  LOP3.LUT P6, RZ, R3, 0x1f, RZ, 0xc0, !PT ;  /* 0x0000001f03ff7812 */ /* 0x000fc600078cc0ff */
[----:B------:R-:W-:-:S05]  /*0350*/  VIADD R4, R4, 0xffffff80 ;  /* 0xffffff8004047836 */ /* 0x000fca0000000000 */
[----:B------:R-:W-:-:S05]  /*0360*/  SHF.R.U32.HI R4, RZ, 0x5, R4 ;  /* 0x00000005ff047819 */ /* 0x000fca0000011604 */
[----:B------:R-:W-:-:S05]  /*0370*/  IMAD.U32 R6, R4, -0x4, RZ ;  /* 0xfffffffc04067824 */ /* 0x000fca00078e00ff */
[C---:B------:R-:W-:Y:S02]  /*0380*/  ISETP.EQ.AND P3, PT, R6.reuse, -0x18, PT ;  /* 0xffffffe80600780c */ /* 0x040fe40003f62270 */
[C---:B------:R-:W-:Y:S02]  /*0390*/  ISETP.EQ.AND P4, PT, R6.reuse, -0x14, PT ;  /* 0xffffffec0600780c */ /* 0x040fe40003f82270 */
[C---:B------:R-:W-:Y:S02]  /*03a0*/  ISETP.EQ.AND P2, PT, R6.reuse, -0x10, PT ;  /* 0xfffffff00600780c */ /* 0x040fe40003f42270 */
[C---:B------:R-:W-:Y:S02]  /*03b0*/  ISETP.EQ.AND P1, PT, R6.reuse, -0xc, PT ;  /* 0xfffffff40600780c */ /* 0x040fe40003f22270 */
[C---:B------:R-:W-:Y:S02]  /*03c0*/  ISETP.EQ.AND P0, PT, R6.reuse, -0x8, PT ;  /* 0xfffffff80600780c */ /* 0x040fe40003f02270 */
[----:B------:R-:W-:-:S03]  /*03d0*/  ISETP.EQ.AND P5, PT, R6, RZ, PT ;  /* 0x000000ff0600720c */ /* 0x000fc60003fa2270 */
[--C-:B------:R-:W-:Y:S01]  /*03e0*/  @P3 IMAD.MOV.U32 R4, RZ, RZ, R2.reuse ;  /* 0x000000ffff043224 */ /* 0x100fe200078e0002 */
[C---:B------:R-:W-:Y:S01]  /*03f0*/  ISETP.EQ.AND P3, PT, R6.reuse, -0x4, PT ;  /* 0xfffffffc0600780c */ /* 0x040fe20003f62270 */
[----:B------:R-:W-:Y:S01]  /*0400*/  @P4 IMAD.MOV.U32 R5, RZ, RZ, R2 ;  /* 0x000000ffff054224 */ /* 0x000fe200078e0002 */
[----:B------:R-:W-:Y:S01]  /*0410*/  @P4 MOV R4, R8 ;  /* 0x0000000800044202 */ /* 0x000fe20000000f00 */
[--C-:B------:R-:W-:Y:S01]  /*0420*/  @P2 IMAD.MOV.U32 R4, RZ, RZ, R9.reuse ;  /* 0x000000ffff042224 */ /* 0x100fe200078e0009 */
[----:B------:R-:W-:Y:S01]  /*0430*/  ISETP.EQ.AND P4, PT, R6, 0x4, PT ;  /* 0x000000040600780c */ /* 0x000fe20003f82270 */
[----:B------:R-:W-:Y:S02]  /*0440*/  @P1 IMAD.MOV.U32 R4, RZ, RZ, R10 ;  /* 0x000000ffff041224 */ /* 0x000fe400078e000a */
[----:B------:R-:W-:Y:S01]  /*0450*/  @P0 MOV R4, R11 ;  /* 0x0000000b00040202 */ /* 0x000fe20000000f00 */
[----:B------:R-:W-:Y:S02]  /*0460*/  @P2 IMAD.MOV.U32 R5, RZ, RZ, R8 ;  /* 0x000000ffff052224 */ /* 0x000fe400078e0008 */
[----:B------:R-:W-:-:S02]  /*0470*/  @P1 IMAD.MOV.U32 R5, RZ, RZ, R9 ;  /* 0x000000ffff051224 */ /* 0x000fc400078e0009 */
[----:B------:R-:W-:Y:S02]  /*0480*/  @P0 IMAD.MOV.U32 R5, RZ, RZ, R10 ;  /* 0x000000ffff050224 */ /* 0x000fe400078e000a */
[--C-:B------:R-:W-:Y:S02]  /*0490*/  @P3 IMAD.MOV.U32 R4, RZ, RZ, R12.reuse ;  /* 0x000000ffff043224 */ /* 0x100fe400078e000c */
[----:B------:R-:W-:Y:S02]  /*04a0*/  @P5 IMAD.MOV.U32 R4, RZ, RZ, R15 ;  /* 0x000000ffff045224 */ /* 0x000fe400078e000f */
[----:B------:R-:W-:Y:S02]  /*04b0*/  @P3 IMAD.MOV.U32 R5, RZ, RZ, R11 ;  /* 0x000000ffff053224 */ /* 0x000fe400078e000b */
[----:B------:R-:W-:Y:S01]  /*04c0*/  @P5 IMAD.MOV.U32 R5, RZ, RZ, R12 ;  /* 0x000000ffff055224 */ /* 0x000fe200078e000c */
[----:B------:R-:W-:Y:S01]  /*04d0*/  MOV R13, R4 ;  /* 0x00000004000d7202 */ /* 0x000fe20000000f00 */
[----:B------:R-:W-:Y:S01]  /*04e0*/  @P4 IMAD.MOV.U32 R5, RZ, RZ, R15 ;  /* 0x000000ffff054224 */ /* 0x000fe200078e000f */
[----:B------:R-:W-:Y:S06]  /*04f0*/  @!P6 BRA `(.L_x_46) ;  /* 0x00000000002ce947 */ /* 0x000fec0003800000 */
[----:B------:R-:W-:Y:S02]  /*0500*/  @P2 IMAD.MOV.U32 R4, RZ, RZ, R2 ;  /* 0x000000ffff042224 */ /* 0x000fe400078e0002 */
[----:B------:R-:W-:Y:S02]  /*0510*/  @P1 IMAD.MOV.U32 R4, RZ, RZ, R8 ;  /* 0x000000ffff041224 */ /* 0x000fe400078e0008 */
[----:B------:R-:W-:Y:S01]  /*0520*/  @P0 IMAD.MOV.U32 R4, RZ, RZ, R9 ;  /* 0x000000ffff040224 */ /* 0x000fe200078e0009 */
[----:B------:R-:W-:Y:S01]  /*0530*/  ISETP.EQ.AND P0, PT, R6, 0x8, PT ;  /* 0x000000080600780c */ /* 0x000fe20003f02270 */
[----:B------:R-:W-:Y:S01]  /*0540*/  @P3 IMAD.MOV.U32 R4, RZ, RZ, R10 ;  /* 0x000000ffff043224 */ /* 0x000fe200078e000a */
[----:B------:R-:W-:Y:S01]  /*0550*/  @P5 MOV R4, R11 ;  /* 0x0000000b00045202 */ /* 0x000fe20000000f00 */
[----:B------:R-:W-:Y:S01]  /*0560*/  @P4 IMAD.MOV.U32 R4, RZ, RZ, R12 ;  /* 0x000000ffff044224 */ /* 0x000fe200078e000c */
[----:B------:R-:W-:-:S04]  /*0570*/  LOP3.LUT R6, R3, 0x1f, RZ, 0xc0, !PT ;  /* 0x0000001f03067812 */ /* 0x000fc800078ec0ff */
[----:B------:R-:W-:-:S05]  /*0580*/  SHF.L.W.U32.HI R13, R5, R6, R13 ;  /* 0x00000006050d7219 */ /* 0x000fca0000010e0d */
[----:B------:R-:W-:-:S05]  /*0590*/  @P0 IMAD.MOV.U32 R4, RZ, RZ, R15 ;  /* 0x000000ffff040224 */ /* 0x000fca00078e000f */
[----:B------:R-:W-:-:S07]  /*05a0*/  SHF.L.W.U32.HI R5, R4, R6, R5 ;  /* 0x0000000604057219 */ /* 0x000fce0000010e05 */
.L_x_46:
[C---:B------:R-:W-:Y:S01]  /*05b0*/  SHF.L.W.U32.HI R14, R5.reuse, 0x2, R13 ;  /* 0x00000002050e7819 */ /* 0x040fe20000010e0d */
[----:B------:R-:W-:Y:S01]  /*05c0*/  IMAD.SHL.U32 R5, R5, 0x4, RZ ;  /* 0x0000000405057824 */ /* 0x000fe200078e00ff */
[----:B------:R-:W-:Y:S01]  /*05d0*/  UMOV UR8, 0x54442d19 ;  /* 0x54442d1900087882 */ /* 0x000fe20000000000 */
[----:B------:R-:W-:Y:S01]  /*05e0*/  UMOV UR9, 0x3bf921fb ;  /* 0x3bf921fb00097882 */ /* 0x000fe20000000000 */
[----:B------:R-:W-:Y:S02]  /*05f0*/  SHF.R.S32.HI R3, RZ, 0x1f, R14 ;  /* 0x0000001fff037819 */ /* 0x000fe4000001140e */
[----:B------:R-:W-:Y:S02]  /*0600*/  ISETP.GE.AND P0, PT, R0, RZ, PT ;  /* 0x000000ff0000720c */ /* 0x000fe40003f06270 */
[C---:B------:R-:W-:Y:S02]  /*0610*/  LOP3.LUT R6, R3.reuse, R5, RZ, 0x3c, !PT ;  /* 0x0000000503067212 */ /* 0x040fe400078e3cff */
[----:B------:R-:W-:-:S02]  /*0620*/  LOP3.LUT R7, R3, R14, RZ, 0x3c, !PT ;  /* 0x0000000e03077212 */ /* 0x000fc400078e3cff */
[----:B------:R-:W-:Y:S02]  /*0630*/  SHF.R.U32.HI R3, RZ, 0x1e, R13 ;  /* 0x0000001eff037819 */ /* 0x000fe4000001160d */
[----:B------:R-:W0:Y:S01]  /*0640*/  I2F.F64.S64 R4, R6 ;  /* 0x0000000600047312 */ /* 0x000e220000301c00 */
[C---:B------:R-:W-:Y:S02]  /*0650*/  LOP3.LUT R0, R14.reuse, R0, RZ, 0x3c, !PT ;  /* 0x000000000e007212 */ /* 0x040fe400078e3cff */
[----:B------:R-:W-:Y:S02]  /*0660*/  LEA.HI R3, R14, R3, RZ, 0x1 ;  /* 0x000000030e037211 */ /* 0x000fe400078f08ff */
[----:B------:R-:W-:-:S03]  /*0670*/  ISETP.GE.AND P1, PT, R0, RZ, PT ;  /* 0x000000ff0000720c */ /* 0x000fc60003f26270 */
[----:B------:R-:W-:-:S05]  /*0680*/  IMAD.MOV R0, RZ, RZ, -R3 ;  /* 0x000000ffff007224 */ /* 0x000fca00078e0a03 */
[----:B------:R-:W-:Y:S01]  /*0690*/  @!P0 MOV R3, R0 ;  /* 0x0000000000038202 */ /* 0x000fe20000000f00 */
[----:B0-----:R-:W-:-:S10]  /*06a0*/  DMUL R4, R4, UR8 ;  /* 0x0000000804047c28 */ /* 0x001fd40008000000 */
[----:B------:R-:W0:Y:S02]  /*06b0*/  F2F.F32.F64 R4, R4 ;  /* 0x0000000400047310 */ /* 0x000e240000301000 */
[----:B0-----:R-:W-:-:S07]  /*06c0*/  FSEL R6, -R4, R4, !P1 ;  /* 0x0000000404067208 */ /* 0x001fce0004800100 */
.L_x_44:
[C---:B------:R-:W-:Y:S01]  /*06d0*/  LOP3.LUT R4, R3.reuse, 0x1, RZ, 0xc0, !PT ;  /* 0x0000000103047812 */ /* 0x040fe200078ec0ff */
[----:B------:R-:W0:Y:S01]  /*06e0*/  LDCU UR5, c[0x0][0x38c] ;  /* 0x00007180ff0577ac */ /* 0x000e220008000800 */
[----:B------:R-:W-:Y:S02]  /*06f0*/  IMAD.MOV.U32 R0, RZ, RZ, 0x37cbac00 ;  /* 0x37cbac00ff007424 */ /* 0x000fe400078e00ff */
[----:B------:R-:W-:Y:S01]  /*0700*/  FMUL R5, R6, R6 ;  /* 0x0000000606057220 */ /* 0x000fe20000400000 */
[----:B------:R-:W-:Y:S01]  /*0710*/  ISETP.NE.U32.AND P0, PT, R4, 0x1, PT ;  /* 0x000000010400780c */ /* 0x000fe20003f05070 */
[----:B------:R-:W-:Y:S01]  /*0720*/  IMAD.MOV.U32 R4, RZ, RZ, 0x3d2aaabb ;  /* 0x3d2aaabbff047424 */ /* 0x000fe200078e00ff */
[----:B------:R-:W-:Y:S01]  /*0730*/  LOP3.LUT P1, RZ, R3, 0x2, RZ, 0xc0, !PT ;  /* 0x0000000203ff7812 */ /* 0x000fe2000782c0ff */
[----:B------:R-:W-:Y:S01]  /*0740*/  FFMA R0, R5, R0, -0.0013887860113754868507 ;  /* 0xbab607ed05007423 */ /* 0x000fe20000000000 */
[----:B------:R-:W-:Y:S01]  /*0750*/  IMAD.MOV.U32 R7, RZ, RZ, 0x3effffff ;  /* 0x3effffffff077424 */ /* 0x000fe200078e00ff */
[----:B------:R-:W-:Y:S01]  /*0760*/  UIADD3 UR4, UPT, UPT, UR4, 0x1, URZ ;  /* 0x0000000104047890 */ /* 0x000fe2000fffe0ff */
[----:B------:R-:W-:-:S02]  /*0770*/  FSEL R4, R4, 0.0083327032625675201416, !P0 ;  /* 0x3c0885e404047808 */ /* 0x000fc40004000000 */
[----:B------:R-:W-:Y:S02]  /*0780*/  FSEL R0, R0, -0.00019574658654164522886, !P0 ;  /* 0xb94d415300007808 */ /* 0x000fe40004000000 */
[----:B------:R-:W-:-:S03]  /*0790*/  FSEL R3, -R7, -0.16666662693023681641, !P0 ;  /* 0xbe2aaaa807037808 */ /* 0x000fc60004000100 */
[C---:B------:R-:W-:Y:S01]  /*07a0*/  FFMA R4, R5.reuse, R0, R4 ;  /* 0x0000000005047223 */ /* 0x040fe20000000004 */
[----:B------:R-:W-:Y:S01]  /*07b0*/  FSEL R0, R6, 1, P0 ;  /* 0x3f80000006007808 */ /* 0x000fe20000000000 */
[----:B0-----:R-:W-:Y:S02]  /*07c0*/  UISETP.NE.AND UP0, UPT, UR4, UR5, UPT ;  /* 0x000000050400728c */ /* 0x001fe4000bf05270 */
[C---:B------:R-:W-:Y:S02]  /*07d0*/  FFMA R3, R5.reuse, R4, R3 ;  /* 0x0000000405037223 */ /* 0x040fe40000000003 */
[----:B------:R-:W-:-:S04]  /*07e0*/  FFMA R5, R5, R0, RZ ;  /* 0x0000000005057223 */ /* 0x000fc800000000ff */
[----:B------:R-:W-:-:S04]  /*07f0*/  FFMA R0, R5, R3, R0 ;  /* 0x0000000305007223 */ /* 0x000fc80000000000 */
[----:B------:R-:W-:Y:S01]  /*0800*/  @P1 FADD R0, RZ, -R0 ;  /* 0x80000000ff001221 */ /* 0x000fe20000000000 */
[----:B------:R-:W-:Y:S06]  /*0810*/  BRA.U UP0, `(.L_x_47) ;  /* 0xfffffff900187547 */ /* 0x000fec000b83ffff */
[----:B------:R-:W-:Y:S05]  /*0820*/  EXIT ;  /* 0x000000000000794d */ /* 0x000fea0003800000 */
.L_x_48:
        /* <DEDUP_REMOVED lines=13> */
.L_x_51:


//--------------------- .nv.global.init           --------------------------
	.section	.nv.global.init,"aw",@progbits
	.align	4
.nv.global.init:
	.type		__cudart_i2opi_f,@object
	.size		__cudart_i2opi_f,(.L_0 - __cudart_i2opi_f)
__cudart_i2opi_f:
        /*0000*/ 	.byte	0x41, 0x90, 0x43, 0x3c, 0x99, 0x95, 0x62, 0xdb, 0xc0, 0xdd, 0x34, 0xf5, 0xd1, 0x57, 0x27, 0xfc
        /*0010*/ 	.byte	0x29, 0x15, 0x44, 0x4e, 0x6e, 0x83, 0xf9, 0xa2
.L_0:


//--------------------- .nv.shared.reserved.0     --------------------------
	.section	.nv.shared.reserved.0,"aw",@nobits
	.weak		__nv_reservedSMEM_offset_0_alias
	.size		__nv_reservedSMEM_offset_0_alias, 0, 64
	.other		__nv_reservedSMEM_offset_0_alias,@"STO_CUDA_RESERVED_SHARED STV_DEFAULT"
__nv_reservedSMEM_offset_0_alias:
	.zero		0
	.zero		64


//--------------------- .nv.constant0._Z13kernel_flageriPi --------------------------
	.section	.nv.constant0._Z13kernel_flageriPi,"a",@progbits
	.sectionflags	@""
	.align	4
.nv.constant0._Z13kernel_flageriPi:
	.zero		912


//--------------------- .nv.constant0._Z12kernel_timerPyPi --------------------------
	.section	.nv.constant0._Z12kernel_timerPyPi,"a",@progbits
	.sectionflags	@""
	.align	4
.nv.constant0._Z12kernel_timerPyPi:
	.zero		912


//--------------------- .nv.constant0._Z6kernelfffi --------------------------
	.section	.nv.constant0._Z6kernelfffi,"a",@progbits
	.sectionflags	@""
	.align	4
.nv.constant0._Z6kernelfffi:
	.zero		912


//--------------------- SYMBOLS --------------------------

	.type		.nv.reservedSmem.offset0,@object
	.size		.nv.reservedSmem.offset0,0x4
